//
// Generated by NVIDIA NVVM Compiler
//
// Compiler Build ID: CL-36424714
// Cuda compilation tools, release 13.0, V13.0.88
// Based on NVVM 20.0.0
//

.version 9.0
.target sm_100
.address_size 64

	// .globl	_Z21reduce_sum_of_squaresPfS_i
.extern .shared .align 16 .b8 cache[];

.visible .entry _Z21reduce_sum_of_squaresPfS_i(
	.param .u64 .ptr .align 1 _Z21reduce_sum_of_squaresPfS_i_param_0,
	.param .u64 .ptr .align 1 _Z21reduce_sum_of_squaresPfS_i_param_1,
	.param .u32 _Z21reduce_sum_of_squaresPfS_i_param_2
)
{
	.reg .pred 	%p<7>;
	.reg .b32 	%r<14>;
	.reg .b32 	%f<28>;
	.reg .b64 	%rd<9>;

	ld.param.u64 	%rd1, [_Z21reduce_sum_of_squaresPfS_i_param_0];
	ld.param.u64 	%rd2, [_Z21reduce_sum_of_squaresPfS_i_param_1];
	ld.param.u32 	%r8, [_Z21reduce_sum_of_squaresPfS_i_param_2];
	mov.u32 	%r1, %tid.x;
	mov.u32 	%r2, %ctaid.x;
	mov.u32 	%r13, %ntid.x;
	mad.lo.s32 	%r4, %r2, %r13, %r1;
	setp.ge.s32 	%p1, %r4, %r8;
	mov.f32 	%f27, 0f00000000;
	@%p1 bra 	$L__BB0_2;
	cvta.to.global.u64 	%rd3, %rd1;
	mul.wide.s32 	%rd4, %r4, 4;
	add.s64 	%rd5, %rd3, %rd4;
	ld.global.f32 	%f4, [%rd5];
	mul.f32 	%f27, %f4, %f4;
$L__BB0_2:
	shl.b32 	%r9, %r1, 2;
	mov.u32 	%r10, cache;
	add.s32 	%r5, %r10, %r9;
	st.shared.f32 	[%r5], %f27;
	bar.sync 	0;
	setp.lt.u32 	%p2, %r13, 66;
	@%p2 bra 	$L__BB0_6;
$L__BB0_3:
	shr.u32 	%r7, %r13, 1;
	setp.ge.u32 	%p3, %r1, %r7;
	@%p3 bra 	$L__BB0_5;
	shl.b32 	%r11, %r7, 2;
	add.s32 	%r12, %r5, %r11;
	ld.shared.f32 	%f5, [%r12];
	ld.shared.f32 	%f6, [%r5];
	add.f32 	%f7, %f5, %f6;
	st.shared.f32 	[%r5], %f7;
$L__BB0_5:
	bar.sync 	0;
	setp.gt.u32 	%p4, %r13, 131;
	mov.u32 	%r13, %r7;
	@%p4 bra 	$L__BB0_3;
$L__BB0_6:
	setp.gt.u32 	%p5, %r1, 31;
	@%p5 bra 	$L__BB0_9;
	ld.volatile.shared.f32 	%f8, [%r5+128];
	ld.volatile.shared.f32 	%f9, [%r5];
	add.f32 	%f10, %f8, %f9;
	st.volatile.shared.f32 	[%r5], %f10;
	ld.volatile.shared.f32 	%f11, [%r5+64];
	ld.volatile.shared.f32 	%f12, [%r5];
	add.f32 	%f13, %f11, %f12;
	st.volatile.shared.f32 	[%r5], %f13;
	ld.volatile.shared.f32 	%f14, [%r5+32];
	ld.volatile.shared.f32 	%f15, [%r5];
	add.f32 	%f16, %f14, %f15;
	st.volatile.shared.f32 	[%r5], %f16;
	ld.volatile.shared.f32 	%f17, [%r5+16];
	ld.volatile.shared.f32 	%f18, [%r5];
	add.f32 	%f19, %f17, %f18;
	st.volatile.shared.f32 	[%r5], %f19;
	ld.volatile.shared.f32 	%f20, [%r5+8];
	ld.volatile.shared.f32 	%f21, [%r5];
	add.f32 	%f22, %f20, %f21;
	st.volatile.shared.f32 	[%r5], %f22;
	ld.volatile.shared.f32 	%f23, [%r5+4];
	ld.volatile.shared.f32 	%f24, [%r5];
	add.f32 	%f25, %f23, %f24;
	st.volatile.shared.f32 	[%r5], %f25;
	setp.ne.s32 	%p6, %r1, 0;
	@%p6 bra 	$L__BB0_9;
	ld.shared.f32 	%f26, [cache];
	cvta.to.global.u64 	%rd6, %rd2;
	mul.wide.u32 	%rd7, %r2, 4;
	add.s64 	%rd8, %rd6, %rd7;
	st.global.f32 	[%rd8], %f26;
$L__BB0_9:
	ret;

}
	// .globl	_Z12reduce_finalPfS_i
.visible .entry _Z12reduce_finalPfS_i(
	.param .u64 .ptr .align 1 _Z12reduce_finalPfS_i_param_0,
	.param .u64 .ptr .align 1 _Z12reduce_finalPfS_i_param_1,
	.param .u32 _Z12reduce_finalPfS_i_param_2
)
{
	.reg .pred 	%p<7>;
	.reg .b32 	%r<12>;
	.reg .b32 	%f<27>;
	.reg .b64 	%rd<7>;

	ld.param.u64 	%rd1, [_Z12reduce_finalPfS_i_param_0];
	ld.param.u64 	%rd2, [_Z12reduce_finalPfS_i_param_1];
	ld.param.u32 	%r6, [_Z12reduce_finalPfS_i_param_2];
	mov.u32 	%r1, %tid.x;
	setp.ge.s32 	%p1, %r1, %r6;
	mov.f32 	%f26, 0f00000000;
	@%p1 bra 	$L__BB1_2;
	cvta.to.global.u64 	%rd3, %rd1;
	mul.wide.u32 	%rd4, %r1, 4;
	add.s64 	%rd5, %rd3, %rd4;
	ld.global.f32 	%f26, [%rd5];
$L__BB1_2:
	shl.b32 	%r7, %r1, 2;
	mov.u32 	%r8, cache;
	add.s32 	%r2, %r8, %r7;
	st.shared.f32 	[%r2], %f26;
	bar.sync 	0;
	mov.u32 	%r11, %ntid.x;
	setp.lt.u32 	%p2, %r11, 66;
	@%p2 bra 	$L__BB1_6;
$L__BB1_3:
	shr.u32 	%r5, %r11, 1;
	setp.ge.u32 	%p3, %r1, %r5;
	@%p3 bra 	$L__BB1_5;
	shl.b32 	%r9, %r5, 2;
	add.s32 	%r10, %r2, %r9;
	ld.shared.f32 	%f4, [%r10];
	ld.shared.f32 	%f5, [%r2];
	add.f32 	%f6, %f4, %f5;
	st.shared.f32 	[%r2], %f6;
$L__BB1_5:
	bar.sync 	0;
	setp.gt.u32 	%p4, %r11, 131;
	mov.u32 	%r11, %r5;
	@%p4 bra 	$L__BB1_3;
$L__BB1_6:
	setp.gt.u32 	%p5, %r1, 31;
	@%p5 bra 	$L__BB1_9;
	ld.volatile.shared.f32 	%f7, [%r2+128];
	ld.volatile.shared.f32 	%f8, [%r2];
	add.f32 	%f9, %f7, %f8;
	st.volatile.shared.f32 	[%r2], %f9;
	ld.volatile.shared.f32 	%f10, [%r2+64];
	ld.volatile.shared.f32 	%f11, [%r2];
	add.f32 	%f12, %f10, %f11;
	st.volatile.shared.f32 	[%r2], %f12;
	ld.volatile.shared.f32 	%f13, [%r2+32];
	ld.volatile.shared.f32 	%f14, [%r2];
	add.f32 	%f15, %f13, %f14;
	st.volatile.shared.f32 	[%r2], %f15;
	ld.volatile.shared.f32 	%f16, [%r2+16];
	ld.volatile.shared.f32 	%f17, [%r2];
	add.f32 	%f18, %f16, %f17;
	st.volatile.shared.f32 	[%r2], %f18;
	ld.volatile.shared.f32 	%f19, [%r2+8];
	ld.volatile.shared.f32 	%f20, [%r2];
	add.f32 	%f21, %f19, %f20;
	st.volatile.shared.f32 	[%r2], %f21;
	ld.volatile.shared.f32 	%f22, [%r2+4];
	ld.volatile.shared.f32 	%f23, [%r2];
	add.f32 	%f24, %f22, %f23;
	st.volatile.shared.f32 	[%r2], %f24;
	setp.ne.s32 	%p6, %r1, 0;
	@%p6 bra 	$L__BB1_9;
	ld.shared.f32 	%f25, [cache];
	cvta.to.global.u64 	%rd6, %rd2;
	st.global.f32 	[%rd6], %f25;
$L__BB1_9:
	ret;

}
	// .globl	_Z15apply_normalizePfS_fi
.visible .entry _Z15apply_normalizePfS_fi(
	.param .u64 .ptr .align 1 _Z15apply_normalizePfS_fi_param_0,
	.param .u64 .ptr .align 1 _Z15apply_normalizePfS_fi_param_1,
	.param .f32 _Z15apply_normalizePfS_fi_param_2,
	.param .u32 _Z15apply_normalizePfS_fi_param_3
)
{
	.reg .pred 	%p<2>;
	.reg .b32 	%r<6>;
	.reg .b32 	%f<4>;
	.reg .b64 	%rd<8>;

	ld.param.u64 	%rd1, [_Z15apply_normalizePfS_fi_param_0];
	ld.param.u64 	%rd2, [_Z15apply_normalizePfS_fi_param_1];
	ld.param.f32 	%f1, [_Z15apply_normalizePfS_fi_param_2];
	ld.param.u32 	%r2, [_Z15apply_normalizePfS_fi_param_3];
	mov.u32 	%r3, %ctaid.x;
	mov.u32 	%r4, %ntid.x;
	mov.u32 	%r5, %tid.x;
	mad.lo.s32 	%r1, %r3, %r4, %r5;
	setp.ge.s32 	%p1, %r1, %r2;
	@%p1 bra 	$L__BB2_2;
	cvta.to.global.u64 	%rd3, %rd2;
	cvta.to.global.u64 	%rd4, %rd1;
	mul.wide.s32 	%rd5, %r1, 4;
	add.s64 	%rd6, %rd3, %rd5;
	ld.global.f32 	%f2, [%rd6];
	div.rn.f32 	%f3, %f2, %f1;
	add.s64 	%rd7, %rd4, %rd5;
	st.global.f32 	[%rd7], %f3;
$L__BB2_2:
	ret;

}


// ===== COMPILED SASS (sm_100) =====

	.target	sm_100

	.elftype	@"ET_EXEC"


//--------------------- .note.nv.tkinfo           --------------------------
	.section	.note.nv.tkinfo,"",@"SHT_NOTE"
	.sectionflags	@"SHF_NOTE_NV_TKINFO"
	.tkinfo
        /*0018*/ 	.word	0x00000002
        /*0030*/ 	.string	""
        /*0030*/ 	.string	"ptxas"
        /*0030*/ 	.string	"Cuda compilation tools, release 13.0, V13.0.88"
        /*0030*/ 	.string	"Build cuda_13.0.r13.0/compiler.36424714_0"
        /*0030*/ 	.string	"-arch sm_100 -m 64 "



//--------------------- .note.nv.cuinfo           --------------------------
	.section	.note.nv.cuinfo,"",@"SHT_NOTE"
	.sectionflags	@"SHF_NOTE_NV_CUINFO"
        /*0018*/ 	.short	0x0002
        /*001a*/ 	.short	0x0064
        /*001c*/ 	.short	0x0082
	.zero		2


//--------------------- .nv.info                  --------------------------
	.section	.nv.info,"",@"SHT_CUDA_INFO"
	.align	4


	//----- nvinfo : EIATTR_REGCOUNT
	.align		4
        /*0000*/ 	.byte	0x04, 0x2f
        /*0002*/ 	.short	(.L_1 - .L_0)
	.align		4
.L_0:
        /*0004*/ 	.word	index@(_Z21reduce_sum_of_squaresPfS_i)
        /*0008*/ 	.word	0x0000000b


	//----- nvinfo : EIATTR_FRAME_SIZE
	.align		4
.L_1:
        /*000c*/ 	.byte	0x04, 0x11
        /*000e*/ 	.short	(.L_3 - .L_2)
	.align		4
.L_2:
        /*0010*/ 	.word	index@(_Z21reduce_sum_of_squaresPfS_i)
        /*0014*/ 	.word	0x00000000


	//----- nvinfo : EIATTR_REGCOUNT
	.align		4
.L_3:
        /*0018*/ 	.byte	0x04, 0x2f
        /*001a*/ 	.short	(.L_5 - .L_4)
	.align		4
.L_4:
        /*001c*/ 	.word	index@(_Z12reduce_finalPfS_i)
        /*0020*/ 	.word	0x0000000b


	//----- nvinfo : EIATTR_FRAME_SIZE
	.align		4
.L_5:
        /*0024*/ 	.byte	0x04, 0x11
        /*0026*/ 	.short	(.L_7 - .L_6)
	.align		4
.L_6:
        /*0028*/ 	.word	index@(_Z12reduce_finalPfS_i)
        /*002c*/ 	.word	0x00000000


	//----- nvinfo : EIATTR_REGCOUNT
	.align		4
.L_7:
        /*0030*/ 	.byte	0x04, 0x2f
        /*0032*/ 	.short	(.L_9 - .L_8)
	.align		4
.L_8:
        /*0034*/ 	.word	index@(_Z15apply_normalizePfS_fi)
        /*0038*/ 	.word	0x00000010


	//----- nvinfo : EIATTR_FRAME_SIZE
	.align		4
.L_9:
        /*003c*/ 	.byte	0x04, 0x11
        /*003e*/ 	.short	(.L_11 - .L_10)
	.align		4
.L_10:
        /*0040*/ 	.word	index@($__internal_0_$__cuda_sm3x_div_rn_noftz_f32_slowpath)
        /*0044*/ 	.word	0x00000000


	//----- nvinfo : EIATTR_FRAME_SIZE
	.align		4
.L_11:
        /*0048*/ 	.byte	0x04, 0x11
        /*004a*/ 	.short	(.L_13 - .L_12)
	.align		4
.L_12:
        /*004c*/ 	.word	index@(_Z15apply_normalizePfS_fi)
        /*0050*/ 	.word	0x00000000


	//----- nvinfo : EIATTR_MIN_STACK_SIZE
	.align		4
.L_13:
        /*0054*/ 	.byte	0x04, 0x12
        /*0056*/ 	.short	(.L_15 - .L_14)
	.align		4
.L_14:
        /*0058*/ 	.word	index@(_Z15apply_normalizePfS_fi)
        /*005c*/ 	.word	0x00000000


	//----- nvinfo : EIATTR_MIN_STACK_SIZE
	.align		4
.L_15:
        /*0060*/ 	.byte	0x04, 0x12
        /*0062*/ 	.short	(.L_17 - .L_16)
	.align		4
.L_16:
        /*0064*/ 	.word	index@(_Z12reduce_finalPfS_i)
        /*0068*/ 	.word	0x00000000


	//----- nvinfo : EIATTR_MIN_STACK_SIZE
	.align		4
.L_17:
        /*006c*/ 	.byte	0x04, 0x12
        /*006e*/ 	.short	(.L_19 - .L_18)
	.align		4
.L_18:
        /*0070*/ 	.word	index@(_Z21reduce_sum_of_squaresPfS_i)
        /*0074*/ 	.word	0x00000000
.L_19:


//--------------------- .nv.compat                --------------------------
	.section	.nv.compat,"",@"SHT_CUDA_COMPAT_INFO"
	.align	4
        /*0000*/ 	.byte	0x02, 0x09, 0x00, 0x00, 0x02, 0x02, 0x01, 0x00, 0x02, 0x05, 0x05, 0x00, 0x03, 0x07, 0x01, 0x01
        /*0010*/ 	.byte	0x02, 0x03, 0x00, 0x00, 0x02, 0x06, 0x01, 0x00, 0x04, 0x0b, 0x08, 0x00, 0x01, 0x00, 0x00, 0x00
        /*0020*/ 	.byte	0x00, 0x00, 0x00, 0x00


//--------------------- .nv.info._Z15apply_normalizePfS_fi --------------------------
	.section	.nv.info._Z15apply_normalizePfS_fi,"",@"SHT_CUDA_INFO"
	.sectionflags	@""
	.align	4


	//----- nvinfo : EIATTR_CUDA_API_VERSION
	.align		4
        /*0000*/ 	.byte	0x04, 0x37
        /*0002*/ 	.short	(.L_21 - .L_20)
.L_20:
        /*0004*/ 	.word	0x00000082


	//----- nvinfo : EIATTR_KPARAM_INFO
	.align		4
.L_21:
        /*0008*/ 	.byte	0x04, 0x17
        /*000a*/ 	.short	(.L_23 - .L_22)
.L_22:
        /*000c*/ 	.word	0x00000000
        /*0010*/ 	.short	0x0003
        /*0012*/ 	.short	0x0014
        /*0014*/ 	.byte	0x00, 0xf0, 0x11, 0x00


	//----- nvinfo : EIATTR_KPARAM_INFO
	.align		4
.L_23:
        /*0018*/ 	.byte	0x04, 0x17
        /*001a*/ 	.short	(.L_25 - .L_24)
.L_24:
        /*001c*/ 	.word	0x00000000
        /*0020*/ 	.short	0x0002
        /*0022*/ 	.short	0x0010
        /*0024*/ 	.byte	0x00, 0xf0, 0x11, 0x00


	//----- nvinfo : EIATTR_KPARAM_INFO
	.align		4
.L_25:
        /*0028*/ 	.byte	0x04, 0x17
        /*002a*/ 	.short	(.L_27 - .L_26)
.L_26:
        /*002c*/ 	.word	0x00000000
        /*0030*/ 	.short	0x0001
        /*0032*/ 	.short	0x0008
        /*0034*/ 	.byte	0x00, 0xf5, 0x21, 0x00


	//----- nvinfo : EIATTR_KPARAM_INFO
	.align		4
.L_27:
        /*0038*/ 	.byte	0x04, 0x17
        /*003a*/ 	.short	(.L_29 - .L_28)
.L_28:
        /*003c*/ 	.word	0x00000000
        /*0040*/ 	.short	0x0000
        /*0042*/ 	.short	0x0000
        /*0044*/ 	.byte	0x00, 0xf5, 0x21, 0x00


	//----- nvinfo : EIATTR_SPARSE_MMA_MASK
	.align		4
.L_29:
        /*0048*/ 	.byte	0x03, 0x50
        /*004a*/ 	.short	0x0000


	//----- nvinfo : EIATTR_MAXREG_COUNT
	.align		4
        /*004c*/ 	.byte	0x03, 0x1b
        /*004e*/ 	.short	0x00ff


	//----- nvinfo : EIATTR_MERCURY_ISA_VERSION
	.align		4
        /*0050*/ 	.byte	0x03, 0x5f
        /*0052*/ 	.short	0x0101


	//----- nvinfo : EIATTR_VRC_CTA_INIT_COUNT
	.align		4
        /*0054*/ 	.byte	0x02, 0x4a
	.zero		1
	.zero		1


	//----- nvinfo : EIATTR_EXIT_INSTR_OFFSETS
	.align		4
        /*0058*/ 	.byte	0x04, 0x1c
        /*005a*/ 	.short	(.L_31 - .L_30)


	//   ....[0]....
.L_30:
        /*005c*/ 	.word	0x00000070


	//   ....[1]....
        /*0060*/ 	.word	0x000001d0


	//----- nvinfo : EIATTR_CRS_STACK_SIZE
	.align		4
.L_31:
        /*0064*/ 	.byte	0x04, 0x1e
        /*0066*/ 	.short	(.L_33 - .L_32)
.L_32:
        /*0068*/ 	.word	0x00000000


	//----- nvinfo : EIATTR_CBANK_PARAM_SIZE
	.align		4
.L_33:
        /*006c*/ 	.byte	0x03, 0x19
        /*006e*/ 	.short	0x0018


	//----- nvinfo : EIATTR_PARAM_CBANK
	.align		4
        /*0070*/ 	.byte	0x04, 0x0a
        /*0072*/ 	.short	(.L_35 - .L_34)
	.align		4
.L_34:
        /*0074*/ 	.word	index@(.nv.constant0._Z15apply_normalizePfS_fi)
        /*0078*/ 	.short	0x0380
        /*007a*/ 	.short	0x0018


	//----- nvinfo : EIATTR_SW_WAR
	.align		4
.L_35:
        /*007c*/ 	.byte	0x04, 0x36
        /*007e*/ 	.short	(.L_37 - .L_36)
.L_36:
        /*0080*/ 	.word	0x00000008
.L_37:


//--------------------- .nv.info._Z12reduce_finalPfS_i --------------------------
	.section	.nv.info._Z12reduce_finalPfS_i,"",@"SHT_CUDA_INFO"
	.sectionflags	@""
	.align	4


	//----- nvinfo : EIATTR_CUDA_API_VERSION
	.align		4
        /*0000*/ 	.byte	0x04, 0x37
        /*0002*/ 	.short	(.L_39 - .L_38)
.L_38:
        /*0004*/ 	.word	0x00000082


	//----- nvinfo : EIATTR_KPARAM_INFO
	.align		4
.L_39:
        /*0008*/ 	.byte	0x04, 0x17
        /*000a*/ 	.short	(.L_41 - .L_40)
.L_40:
        /*000c*/ 	.word	0x00000000
        /*0010*/ 	.short	0x0002
        /*0012*/ 	.short	0x0010
        /*0014*/ 	.byte	0x00, 0xf0, 0x11, 0x00


	//----- nvinfo : EIATTR_KPARAM_INFO
	.align		4
.L_41:
        /*0018*/ 	.byte	0x04, 0x17
        /*001a*/ 	.short	(.L_43 - .L_42)
.L_42:
        /*001c*/ 	.word	0x00000000
        /*0020*/ 	.short	0x0001
        /*0022*/ 	.short	0x0008
        /*0024*/ 	.byte	0x00, 0xf5, 0x21, 0x00


	//----- nvinfo : EIATTR_KPARAM_INFO
	.align		4
.L_43:
        /*0028*/ 	.byte	0x04, 0x17
        /*002a*/ 	.short	(.L_45 - .L_44)
.L_44:
        /*002c*/ 	.word	0x00000000
        /*0030*/ 	.short	0x0000
        /*0032*/ 	.short	0x0000
        /*0034*/ 	.byte	0x00, 0xf5, 0x21, 0x00


	//----- nvinfo : EIATTR_SPARSE_MMA_MASK
	.align		4
.L_45:
        /*0038*/ 	.byte	0x03, 0x50
        /*003a*/ 	.short	0x0000


	//----- nvinfo : EIATTR_MAXREG_COUNT
	.align		4
        /*003c*/ 	.byte	0x03, 0x1b
        /*003e*/ 	.short	0x00ff


	//----- nvinfo : EIATTR_NUM_BARRIERS
	.align		4
        /*0040*/ 	.byte	0x02, 0x4c
        /*0042*/ 	.byte	0x01
	.zero		1


	//----- nvinfo : EIATTR_MERCURY_ISA_VERSION
	.align		4
        /*0044*/ 	.byte	0x03, 0x5f
        /*0046*/ 	.short	0x0101


	//----- nvinfo : EIATTR_VRC_CTA_INIT_COUNT
	.align		4
        /*0048*/ 	.byte	0x02, 0x4a
	.zero		1
	.zero		1


	//----- nvinfo : EIATTR_EXIT_INSTR_OFFSETS
	.align		4
        /*004c*/ 	.byte	0x04, 0x1c
        /*004e*/ 	.short	(.L_47 - .L_46)


	//   ....[0]....
.L_46:
        /*0050*/ 	.word	0x000001f0


	//   ....[1]....
        /*0054*/ 	.word	0x00000390


	//   ....[2]....
        /*0058*/ 	.word	0x00000400


	//----- nvinfo : EIATTR_CBANK_PARAM_SIZE
	.align		4
.L_47:
        /*005c*/ 	.byte	0x03, 0x19
        /*005e*/ 	.short	0x0014


	//----- nvinfo : EIATTR_PARAM_CBANK
	.align		4
        /*0060*/ 	.byte	0x04, 0x0a
        /*0062*/ 	.short	(.L_49 - .L_48)
	.align		4
.L_48:
        /*0064*/ 	.word	index@(.nv.constant0._Z12reduce_finalPfS_i)
        /*0068*/ 	.short	0x0380
        /*006a*/ 	.short	0x0014


	//----- nvinfo : EIATTR_SW_WAR
	.align		4
.L_49:
        /*006c*/ 	.byte	0x04, 0x36
        /*006e*/ 	.short	(.L_51 - .L_50)
.L_50:
        /*0070*/ 	.word	0x00000008
.L_51:


//--------------------- .nv.info._Z21reduce_sum_of_squaresPfS_i --------------------------
	.section	.nv.info._Z21reduce_sum_of_squaresPfS_i,"",@"SHT_CUDA_INFO"
	.sectionflags	@""
	.align	4


	//----- nvinfo : EIATTR_CUDA_API_VERSION
	.align		4
        /*0000*/ 	.byte	0x04, 0x37
        /*0002*/ 	.short	(.L_53 - .L_52)
.L_52:
        /*0004*/ 	.word	0x00000082


	//----- nvinfo : EIATTR_KPARAM_INFO
	.align		4
.L_53:
        /*0008*/ 	.byte	0x04, 0x17
        /*000a*/ 	.short	(.L_55 - .L_54)
.L_54:
        /*000c*/ 	.word	0x00000000
        /*0010*/ 	.short	0x0002
        /*0012*/ 	.short	0x0010
        /*0014*/ 	.byte	0x00, 0xf0, 0x11, 0x00


	//----- nvinfo : EIATTR_KPARAM_INFO
	.align		4
.L_55:
        /*0018*/ 	.byte	0x04, 0x17
        /*001a*/ 	.short	(.L_57 - .L_56)
.L_56:
        /*001c*/ 	.word	0x00000000
        /*0020*/ 	.short	0x0001
        /*0022*/ 	.short	0x0008
        /*0024*/ 	.byte	0x00, 0xf5, 0x21, 0x00


	//----- nvinfo : EIATTR_KPARAM_INFO
	.align		4
.L_57:
        /*0028*/ 	.byte	0x04, 0x17
        /*002a*/ 	.short	(.L_59 - .L_58)
.L_58:
        /*002c*/ 	.word	0x00000000
        /*0030*/ 	.short	0x0000
        /*0032*/ 	.short	0x0000
        /*0034*/ 	.byte	0x00, 0xf5, 0x21, 0x00


	//----- nvinfo : EIATTR_SPARSE_MMA_MASK
	.align		4
.L_59:
        /*0038*/ 	.byte	0x03, 0x50
        /*003a*/ 	.short	0x0000


	//----- nvinfo : EIATTR_MAXREG_COUNT
	.align		4
        /*003c*/ 	.byte	0x03, 0x1b
        /*003e*/ 	.short	0x00ff


	//----- nvinfo : EIATTR_NUM_BARRIERS
	.align		4
        /*0040*/ 	.byte	0x02, 0x4c
        /*0042*/ 	.byte	0x01
	.zero		1


	//----- nvinfo : EIATTR_MERCURY_ISA_VERSION
	.align		4
        /*0044*/ 	.byte	0x03, 0x5f
        /*0046*/ 	.short	0x0101


	//----- nvinfo : EIATTR_VRC_CTA_INIT_COUNT
	.align		4
        /*0048*/ 	.byte	0x02, 0x4a
	.zero		1
	.zero		1


	//----- nvinfo : EIATTR_EXIT_INSTR_OFFSETS
	.align		4
        /*004c*/ 	.byte	0x04, 0x1c
        /*004e*/ 	.short	(.L_61 - .L_60)


	//   ....[0]....
.L_60:
        /*0050*/ 	.word	0x00000220


	//   ....[1]....
        /*0054*/ 	.word	0x000003c0


	//   ....[2]....
        /*0058*/ 	.word	0x00000440


	//----- nvinfo : EIATTR_CBANK_PARAM_SIZE
	.align		4
.L_61:
        /*005c*/ 	.byte	0x03, 0x19
        /*005e*/ 	.short	0x0014


	//----- nvinfo : EIATTR_PARAM_CBANK
	.align		4
        /*0060*/ 	.byte	0x04, 0x0a
        /*0062*/ 	.short	(.L_63 - .L_62)
	.align		4
.L_62:
        /*0064*/ 	.word	index@(.nv.constant0._Z21reduce_sum_of_squaresPfS_i)
        /*0068*/ 	.short	0x0380
        /*006a*/ 	.short	0x0014


	//----- nvinfo : EIATTR_SW_WAR
	.align		4
.L_63:
        /*006c*/ 	.byte	0x04, 0x36
        /*006e*/ 	.short	(.L_65 - .L_64)
.L_64:
        /*0070*/ 	.word	0x00000008
.L_65:


//--------------------- .nv.callgraph             --------------------------
	.section	.nv.callgraph,"",@"SHT_CUDA_CALLGRAPH"
	.align	4
	.sectionentsize	8
	.align		4
        /*0000*/ 	.word	0x00000000
	.align		4
        /*0004*/ 	.word	0xffffffff
	.align		4
        /*0008*/ 	.word	0x00000000
	.align		4
        /*000c*/ 	.word	0xfffffffe
	.align		4
        /*0010*/ 	.word	0x00000000
	.align		4
        /*0014*/ 	.word	0xfffffffd
	.align		4
        /*0018*/ 	.word	0x00000000
	.align		4
        /*001c*/ 	.word	0xfffffffc


//--------------------- .text._Z15apply_normalizePfS_fi --------------------------
	.section	.text._Z15apply_normalizePfS_fi,"ax",@progbits
	.align	128
        .global         _Z15apply_normalizePfS_fi
        .type           _Z15apply_normalizePfS_fi,@function
        .size           _Z15apply_normalizePfS_fi,(.L_x_20 - _Z15apply_normalizePfS_fi)
        .other          _Z15apply_normalizePfS_fi,@"STO_CUDA_ENTRY STV_DEFAULT"
_Z15apply_normalizePfS_fi:
.text._Z15apply_normalizePfS_fi:
[----:B------:R-:W-:Y:S01]  /*0000*/  LDC R1, c[0x0][0x37c] ;  /* 0x0000df00ff017b82 */ /* 0x000fe20000000800 */
[----:B------:R-:W0:Y:S07]  /*0010*/  S2R R3, SR_TID.X ;  /* 0x0000000000037919 */ /* 0x000e2e0000002100 */
[----:B------:R-:W0:Y:S01]  /*0020*/  S2UR UR4, SR_CTAID.X ;  /* 0x00000000000479c3 */ /* 0x000e220000002500 */
[----:B------:R-:W1:Y:S07]  /*0030*/  LDCU UR5, c[0x0][0x394] ;  /* 0x00007280ff0577ac */ /* 0x000e6e0008000800 */
[----:B------:R-:W0:Y:S02]  /*0040*/  LDC R2, c[0x0][0x360] ;  /* 0x0000d800ff027b82 */ /* 0x000e240000000800 */
[----:B0-----:R-:W-:-:S05]  /*0050*/  IMAD R2, R2, UR4, R3 ;  /* 0x0000000402027c24 */ /* 0x001fca000f8e0203 */
[----:B-1----:R-:W-:-:S13]  /*0060*/  ISETP.GE.AND P0, PT, R2, UR5, PT ;  /* 0x0000000502007c0c */ /* 0x002fda000bf06270 */
[----:B------:R-:W-:Y:S05]  /*0070*/  @P0 EXIT ;  /* 0x000000000000094d */ /* 0x000fea0003800000 */
[----:B------:R-:W0:Y:S01]  /*0080*/  LDC.64 R4, c[0x0][0x388] ;  /* 0x0000e200ff047b82 */ /* 0x000e220000000a00 */
[----:B------:R-:W1:Y:S07]  /*0090*/  LDCU.64 UR4, c[0x0][0x358] ;  /* 0x00006b00ff0477ac */ /* 0x000e6e0008000a00 */
[----:B------:R-:W2:Y:S01]  /*00a0*/  LDC R9, c[0x0][0x390] ;  /* 0x0000e400ff097b82 */ /* 0x000ea20000000800 */
[----:B0-----:R-:W-:-:S05]  /*00b0*/  IMAD.WIDE R4, R2, 0x4, R4 ;  /* 0x0000000402047825 */ /* 0x001fca00078e0204 */
[----:B-1----:R-:W3:Y:S01]  /*00c0*/  LDG.E R0, desc[UR4][R4.64] ;  /* 0x0000000404007981 */ /* 0x002ee2000c1e1900 */
[----:B------:R-:W-:Y:S01]  /*00d0*/  BSSY.RECONVERGENT B0, `(.L_x_0) ;  /* 0x000000c000007945 */ /* 0x000fe20003800200 */
[----:B--2---:R-:W0:Y:S02]  /*00e0*/  MUFU.RCP R3, R9 ;  /* 0x0000000900037308 */ /* 0x004e240000001000 */
[----:B0-----:R-:W-:-:S04]  /*00f0*/  FFMA R6, R3, -R9, 1 ;  /* 0x3f80000003067423 */ /* 0x001fc80000000809 */
[----:B------:R-:W-:Y:S02]  /*0100*/  FFMA R3, R3, R6, R3 ;  /* 0x0000000603037223 */ /* 0x000fe40000000003 */
[----:B---3--:R-:W0:Y:S02]  /*0110*/  FCHK P0, R0, R9 ;  /* 0x0000000900007302 */ /* 0x008e240000000000 */
[----:B------:R-:W-:-:S04]  /*0120*/  FFMA R6, R0, R3, RZ ;  /* 0x0000000300067223 */ /* 0x000fc800000000ff */
[----:B------:R-:W-:-:S04]  /*0130*/  FFMA R7, R6, -R9, R0 ;  /* 0x8000000906077223 */ /* 0x000fc80000000000 */
[----:B------:R-:W-:Y:S01]  /*0140*/  FFMA R7, R3, R7, R6 ;  /* 0x0000000703077223 */ /* 0x000fe20000000006 */
[----:B0-----:R-:W-:Y:S06]  /*0150*/  @!P0 BRA `(.L_x_1) ;  /* 0x00000000000c8947 */ /* 0x001fec0003800000 */
[----:B------:R-:W-:-:S07]  /*0160*/  MOV R4, 0x180 ;  /* 0x0000018000047802 */ /* 0x000fce0000000f00 */
[----:B------:R-:W-:Y:S05]  /*0170*/  CALL.REL.NOINC `($__internal_0_$__cuda_sm3x_div_rn_noftz_f32_slowpath) ;  /* 0x0000000000187944 */ /* 0x000fea0003c00000 */
[----:B------:R-:W-:-:S07]  /*0180*/  IMAD.MOV.U32 R7, RZ, RZ, R0 ;  /* 0x000000ffff077224 */ /* 0x000fce00078e0000 */
.L_x_1:
[----:B------:R-:W-:Y:S05]  /*0190*/  BSYNC.RECONVERGENT B0 ;  /* 0x0000000000007941 */ /* 0x000fea0003800200 */
.L_x_0:
[----:B------:R-:W0:Y:S02]  /*01a0*/  LDC.64 R4, c[0x0][0x380] ;  /* 0x0000e000ff047b82 */ /* 0x000e240000000a00 */
[----:B0-----:R-:W-:-:S05]  /*01b0*/  IMAD.WIDE R2, R2, 0x4, R4 ;  /* 0x0000000402027825 */ /* 0x001fca00078e0204 */
[----:B------:R-:W-:Y:S01]  /*01c0*/  STG.E desc[UR4][R2.64], R7 ;  /* 0x0000000702007986 */ /* 0x000fe2000c101904 */
[----:B------:R-:W-:Y:S05]  /*01d0*/  EXIT ;  /* 0x000000000000794d */ /* 0x000fea0003800000 */
        .weak           $__internal_0_$__cuda_sm3x_div_rn_noftz_f32_slowpath
        .type           $__internal_0_$__cuda_sm3x_div_rn_noftz_f32_slowpath,@function
        .size           $__internal_0_$__cuda_sm3x_div_rn_noftz_f32_slowpath,(.L_x_20 - $__internal_0_$__cuda_sm3x_div_rn_noftz_f32_slowpath)
$__internal_0_$__cuda_sm3x_div_rn_noftz_f32_slowpath:
[----:B------:R-:W0:Y:S01]  /*01e0*/  LDC R3, c[0x0][0x390] ;  /* 0x0000e400ff037b82 */ /* 0x000e220000000800 */
[--C-:B------:R-:W-:Y:S01]  /*01f0*/  SHF.R.U32.HI R5, RZ, 0x17, R0.reuse ;  /* 0x00000017ff057819 */ /* 0x100fe20000011600 */
[----:B------:R-:W1:Y:S01]  /*0200*/  LDCU UR6, c[0x0][0x390] ;  /* 0x00007200ff0677ac */ /* 0x000e620008000800 */
[----:B------:R-:W-:Y:S01]  /*0210*/  BSSY.RECONVERGENT B1, `(.L_x_2) ;  /* 0x0000064000017945 */ /* 0x000fe20003800200 */
[----:B------:R-:W-:Y:S01]  /*0220*/  IMAD.MOV.U32 R7, RZ, RZ, R0 ;  /* 0x000000ffff077224 */ /* 0x000fe200078e0000 */
[----:B------:R-:W-:-:S05]  /*0230*/  LOP3.LUT R5, R5, 0xff, RZ, 0xc0, !PT ;  /* 0x000000ff05057812 */ /* 0x000fca00078ec0ff */
[----:B------:R-:W-:Y:S02]  /*0240*/  VIADD R10, R5, 0xffffffff ;  /* 0xffffffff050a7836 */ /* 0x000fe40000000000 */
[----:B-1----:R-:W-:Y:S01]  /*0250*/  IMAD.U32 R8, RZ, RZ, UR6 ;  /* 0x00000006ff087e24 */ /* 0x002fe2000f8e00ff */
[----:B0-----:R-:W-:-:S04]  /*0260*/  SHF.R.U32.HI R6, RZ, 0x17, R3 ;  /* 0x00000017ff067819 */ /* 0x001fc80000011603 */
[----:B------:R-:W-:-:S05]  /*0270*/  LOP3.LUT R6, R6, 0xff, RZ, 0xc0, !PT ;  /* 0x000000ff06067812 */ /* 0x000fca00078ec0ff */
[----:B------:R-:W-:-:S05]  /*0280*/  VIADD R11, R6, 0xffffffff ;  /* 0xffffffff060b7836 */ /* 0x000fca0000000000 */
[----:B------:R-:W-:-:S04]  /*0290*/  ISETP.GT.U32.AND P0, PT, R11, 0xfd, PT ;  /* 0x000000fd0b00780c */ /* 0x000fc80003f04070 */
[----:B------:R-:W-:-:S13]  /*02a0*/  ISETP.GT.U32.OR P0, PT, R10, 0xfd, P0 ;  /* 0x000000fd0a00780c */ /* 0x000fda0000704470 */
[----:B------:R-:W-:Y:S01]  /*02b0*/  @!P0 IMAD.MOV.U32 R9, RZ, RZ, RZ ;  /* 0x000000ffff098224 */ /* 0x000fe200078e00ff */
[----:B------:R-:W-:Y:S06]  /*02c0*/  @!P0 BRA `(.L_x_3) ;  /* 0x00000000005c8947 */ /* 0x000fec0003800000 */
[----:B------:R-:W-:Y:S02]  /*02d0*/  FSETP.GTU.FTZ.AND P1, PT, |R3|, +INF , PT ;  /* 0x7f8000000300780b */ /* 0x000fe40003f3c200 */
[----:B------:R-:W-:-:S04]  /*02e0*/  FSETP.GTU.FTZ.AND P0, PT, |R0|, +INF , PT ;  /* 0x7f8000000000780b */ /* 0x000fc80003f1c200 */
[----:B------:R-:W-:-:S13]  /*02f0*/  PLOP3.LUT P0, PT, P0, P1, PT, 0xf8, 0x8f ;  /* 0x00000000008f781c */ /* 0x000fda0000703f70 */
[----:B------:R-:W-:Y:S05]  /*0300*/  @P0 BRA `(.L_x_4) ;  /* 0x00000004004c0947 */ /* 0x000fea0003800000 */
[----:B------:R-:W-:-:S13]  /*0310*/  LOP3.LUT P0, RZ, R8, 0x7fffffff, R7, 0xc8, !PT ;  /* 0x7fffffff08ff7812 */ /* 0x000fda000780c807 */
[----:B------:R-:W-:Y:S05]  /*0320*/  @!P0 BRA `(.L_x_5) ;  /* 0x00000004003c8947 */ /* 0x000fea0003800000 */
[C---:B------:R-:W-:Y:S02]  /*0330*/  FSETP.NEU.FTZ.AND P2, PT, |R0|.reuse, +INF , PT ;  /* 0x7f8000000000780b */ /* 0x040fe40003f5d200 */
[----:B------:R-:W-:Y:S02]  /*0340*/  FSETP.NEU.FTZ.AND P1, PT, |R3|, +INF , PT ;  /* 0x7f8000000300780b */ /* 0x000fe40003f3d200 */
[----:B------:R-:W-:-:S11]  /*0350*/  FSETP.NEU.FTZ.AND P0, PT, |R0|, +INF , PT ;  /* 0x7f8000000000780b */ /* 0x000fd60003f1d200 */
[----:B------:R-:W-:Y:S05]  /*0360*/  @!P1 BRA !P2, `(.L_x_5) ;  /* 0x00000004002c9947 */ /* 0x000fea0005000000 */
[----:B------:R-:W-:-:S04]  /*0370*/  LOP3.LUT P2, RZ, R7, 0x7fffffff, RZ, 0xc0, !PT ;  /* 0x7fffffff07ff7812 */ /* 0x000fc8000784c0ff */
[----:B------:R-:W-:-:S13]  /*0380*/  PLOP3.LUT P1, PT, P1, P2, PT, 0x2f, 0xf2 ;  /* 0x0000000000f2781c */ /* 0x000fda0000f24577 */
[----:B------:R-:W-:Y:S05]  /*0390*/  @P1 BRA `(.L_x_6) ;  /* 0x0000000400181947 */ /* 0x000fea0003800000 */
[----:B------:R-:W-:-:S04]  /*03a0*/  LOP3.LUT P1, RZ, R8, 0x7fffffff, RZ, 0xc0, !PT ;  /* 0x7fffffff08ff7812 */ /* 0x000fc8000782c0ff */
[----:B------:R-:W-:-:S13]  /*03b0*/  PLOP3.LUT P0, PT, P0, P1, PT, 0x2f, 0xf2 ;  /* 0x0000000000f2781c */ /* 0x000fda0000702577 */
[----:B------:R-:W-:Y:S05]  /*03c0*/  @P0 BRA `(.L_x_7) ;  /* 0x0000000400000947 */ /* 0x000fea0003800000 */
[----:B------:R-:W-:Y:S02]  /*03d0*/  ISETP.GE.AND P0, PT, R10, RZ, PT ;  /* 0x000000ff0a00720c */ /* 0x000fe40003f06270 */
[----:B------:R-:W-:-:S11]  /*03e0*/  ISETP.GE.AND P1, PT, R11, RZ, PT ;  /* 0x000000ff0b00720c */ /* 0x000fd60003f26270 */
[----:B------:R-:W-:Y:S02]  /*03f0*/  @P0 IMAD.MOV.U32 R9, RZ, RZ, RZ ;  /* 0x000000ffff090224 */ /* 0x000fe400078e00ff */
[----:B------:R-:W-:Y:S01]  /*0400*/  @!P0 FFMA R7, R0, 1.84467440737095516160e+19, RZ ;  /* 0x5f80000000078823 */ /* 0x000fe200000000ff */
[----:B------:R-:W-:Y:S02]  /*0410*/  @!P0 IMAD.MOV.U32 R9, RZ, RZ, -0x40 ;  /* 0xffffffc0ff098424 */ /* 0x000fe400078e00ff */
[----:B------:R-:W-:Y:S02]  /*0420*/  @!P1 FFMA R8, R3, 1.84467440737095516160e+19, RZ ;  /* 0x5f80000003089823 */ /* 0x000fe400000000ff */
[----:B------:R-:W-:-:S07]  /*0430*/  @!P1 VIADD R9, R9, 0x40 ;  /* 0x0000004009099836 */ /* 0x000fce0000000000 */
.L_x_3:
[----:B------:R-:W-:Y:S01]  /*0440*/  LEA R3, R6, 0xc0800000, 0x17 ;  /* 0xc080000006037811 */ /* 0x000fe200078eb8ff */
[----:B------:R-:W-:Y:S01]  /*0450*/  VIADD R5, R5, 0xffffff81 ;  /* 0xffffff8105057836 */ /* 0x000fe20000000000 */
[----:B------:R-:W-:Y:S03]  /*0460*/  BSSY.RECONVERGENT B2, `(.L_x_8) ;  /* 0x0000035000027945 */ /* 0x000fe60003800200 */
[----:B------:R-:W-:Y:S01]  /*0470*/  IMAD.IADD R3, R8, 0x1, -R3 ;  /* 0x0000000108037824 */ /* 0x000fe200078e0a03 */
[C---:B------:R-:W-:Y:S01]  /*0480*/  IADD3 R6, PT, PT, R5.reuse, 0x7f, -R6 ;  /* 0x0000007f05067810 */ /* 0x040fe20007ffe806 */
[----:B------:R-:W-:Y:S02]  /*0490*/  IMAD R0, R5, -0x800000, R7 ;  /* 0xff80000005007824 */ /* 0x000fe400078e0207 */
[----:B------:R-:W0:Y:S01]  /*04a0*/  MUFU.RCP R8, R3 ;  /* 0x0000000300087308 */ /* 0x000e220000001000 */
[----:B------:R-:W-:Y:S01]  /*04b0*/  FADD.FTZ R11, -R3, -RZ ;  /* 0x800000ff030b7221 */ /* 0x000fe20000010100 */
[----:B------:R-:W-:-:S03]  /*04c0*/  IMAD.IADD R6, R6, 0x1, R9 ;  /* 0x0000000106067824 */ /* 0x000fc600078e0209 */
[----:B0-----:R-:W-:-:S04]  /*04d0*/  FFMA R13, R8, R11, 1 ;  /* 0x3f800000080d7423 */ /* 0x001fc8000000000b */
[----:B------:R-:W-:-:S04]  /*04e0*/  FFMA R10, R8, R13, R8 ;  /* 0x0000000d080a7223 */ /* 0x000fc80000000008 */
[----:B------:R-:W-:-:S04]  /*04f0*/  FFMA R7, R0, R10, RZ ;  /* 0x0000000a00077223 */ /* 0x000fc800000000ff */
[----:B------:R-:W-:-:S04]  /*0500*/  FFMA R8, R11, R7, R0 ;  /* 0x000000070b087223 */ /* 0x000fc80000000000 */
[----:B------:R-:W-:-:S04]  /*0510*/  FFMA R7, R10, R8, R7 ;  /* 0x000000080a077223 */ /* 0x000fc80000000007 */
[----:B------:R-:W-:-:S04]  /*0520*/  FFMA R8, R11, R7, R0 ;  /* 0x000000070b087223 */ /* 0x000fc80000000000 */
[----:B------:R-:W-:-:S05]  /*0530*/  FFMA R0, R10, R8, R7 ;  /* 0x000000080a007223 */ /* 0x000fca0000000007 */
[----:B------:R-:W-:-:S04]  /*0540*/  SHF.R.U32.HI R3, RZ, 0x17, R0 ;  /* 0x00000017ff037819 */ /* 0x000fc80000011600 */
[----:B------:R-:W-:-:S05]  /*0550*/  LOP3.LUT R3, R3, 0xff, RZ, 0xc0, !PT ;  /* 0x000000ff03037812 */ /* 0x000fca00078ec0ff */
[----:B------:R-:W-:-:S04]  /*0560*/  IMAD.IADD R9, R3, 0x1, R6 ;  /* 0x0000000103097824 */ /* 0x000fc800078e0206 */
[----:B------:R-:W-:-:S05]  /*0570*/  VIADD R3, R9, 0xffffffff ;  /* 0xffffffff09037836 */ /* 0x000fca0000000000 */
[----:B------:R-:W-:-:S13]  /*0580*/  ISETP.GE.U32.AND P0, PT, R3, 0xfe, PT ;  /* 0x000000fe0300780c */ /* 0x000fda0003f06070 */
[----:B------:R-:W-:Y:S05]  /*0590*/  @!P0 BRA `(.L_x_9) ;  /* 0x0000000000808947 */ /* 0x000fea0003800000 */
[----:B------:R-:W-:-:S13]  /*05a0*/  ISETP.GT.AND P0, PT, R9, 0xfe, PT ;  /* 0x000000fe0900780c */ /* 0x000fda0003f04270 */
[----:B------:R-:W-:Y:S05]  /*05b0*/  @P0 BRA `(.L_x_10) ;  /* 0x00000000006c0947 */ /* 0x000fea0003800000 */
[----:B------:R-:W-:-:S13]  /*05c0*/  ISETP.GE.AND P0, PT, R9, 0x1, PT ;  /* 0x000000010900780c */ /* 0x000fda0003f06270 */
[----:B------:R-:W-:Y:S05]  /*05d0*/  @P0 BRA `(.L_x_11) ;  /* 0x0000000000740947 */ /* 0x000fea0003800000 */
[----:B------:R-:W-:Y:S02]  /*05e0*/  ISETP.GE.AND P0, PT, R9, -0x18, PT ;  /* 0xffffffe80900780c */ /* 0x000fe40003f06270 */
[----:B------:R-:W-:-:S11]  /*05f0*/  LOP3.LUT R0, R0, 0x80000000, RZ, 0xc0, !PT ;  /* 0x8000000000007812 */ /* 0x000fd600078ec0ff */
[----:B------:R-:W-:Y:S05]  /*0600*/  @!P0 BRA `(.L_x_11) ;  /* 0x0000000000688947 */ /* 0x000fea0003800000 */
[CCC-:B------:R-:W-:Y:S01]  /*0610*/  FFMA.RZ R3, R10.reuse, R8.reuse, R7.reuse ;  /* 0x000000080a037223 */ /* 0x1c0fe2000000c007 */
[CCC-:B------:R-:W-:Y:S01]  /*0620*/  FFMA.RM R6, R10.reuse, R8.reuse, R7.reuse ;  /* 0x000000080a067223 */ /* 0x1c0fe20000004007 */
[C---:B------:R-:W-:Y:S02]  /*0630*/  ISETP.NE.AND P2, PT, R9.reuse, RZ, PT ;  /* 0x000000ff0900720c */ /* 0x040fe40003f45270 */
[----:B------:R-:W-:Y:S02]  /*0640*/  ISETP.NE.AND P1, PT, R9, RZ, PT ;  /* 0x000000ff0900720c */ /* 0x000fe40003f25270 */
[----:B------:R-:W-:Y:S01]  /*0650*/  LOP3.LUT R5, R3, 0x7fffff, RZ, 0xc0, !PT ;  /* 0x007fffff03057812 */ /* 0x000fe200078ec0ff */
[----:B------:R-:W-:Y:S01]  /*0660*/  FFMA.RP R3, R10, R8, R7 ;  /* 0x000000080a037223 */ /* 0x000fe20000008007 */
[----:B------:R-:W-:Y:S02]  /*0670*/  VIADD R8, R9, 0x20 ;  /* 0x0000002009087836 */ /* 0x000fe40000000000 */
[----:B------:R-:W-:Y:S01]  /*0680*/  LOP3.LUT R5, R5, 0x800000, RZ, 0xfc, !PT ;  /* 0x0080000005057812 */ /* 0x000fe200078efcff */
[----:B------:R-:W-:Y:S01]  /*0690*/  IMAD.MOV R7, RZ, RZ, -R9 ;  /* 0x000000ffff077224 */ /* 0x000fe200078e0a09 */
[----:B------:R-:W-:-:S02]  /*06a0*/  FSETP.NEU.FTZ.AND P0, PT, R3, R6, PT ;  /* 0x000000060300720b */ /* 0x000fc40003f1d000 */
[----:B------:R-:W-:Y:S02]  /*06b0*/  SHF.L.U32 R8, R5, R8, RZ ;  /* 0x0000000805087219 */ /* 0x000fe400000006ff */
[----:B------:R-:W-:Y:S02]  /*06c0*/  SEL R6, R7, RZ, P2 ;  /* 0x000000ff07067207 */ /* 0x000fe40001000000 */
[----:B------:R-:W-:Y:S02]  /*06d0*/  ISETP.NE.AND P1, PT, R8, RZ, P1 ;  /* 0x000000ff0800720c */ /* 0x000fe40000f25270 */
[----:B------:R-:W-:Y:S02]  /*06e0*/  SHF.R.U32.HI R6, RZ, R6, R5 ;  /* 0x00000006ff067219 */ /* 0x000fe40000011605 */
[----:B------:R-:W-:Y:S02]  /*06f0*/  PLOP3.LUT P0, PT, P0, P1, PT, 0xf8, 0x8f ;  /* 0x00000000008f781c */ /* 0x000fe40000703f70 */
[----:B------:R-:W-:-:S02]  /*0700*/  SHF.R.U32.HI R8, RZ, 0x1, R6 ;  /* 0x00000001ff087819 */ /* 0x000fc40000011606 */
[----:B------:R-:W-:-:S04]  /*0710*/  SEL R3, RZ, 0x1, !P0 ;  /* 0x00000001ff037807 */ /* 0x000fc80004000000 */
[----:B------:R-:W-:-:S04]  /*0720*/  LOP3.LUT R3, R3, 0x1, R8, 0xf8, !PT ;  /* 0x0000000103037812 */ /* 0x000fc800078ef808 */
[----:B------:R-:W-:-:S05]  /*0730*/  LOP3.LUT R3, R3, R6, RZ, 0xc0, !PT ;  /* 0x0000000603037212 */ /* 0x000fca00078ec0ff */
[----:B------:R-:W-:-:S05]  /*0740*/  IMAD.IADD R3, R8, 0x1, R3 ;  /* 0x0000000108037824 */ /* 0x000fca00078e0203 */
[----:B------:R-:W-:Y:S01]  /*0750*/  LOP3.LUT R0, R3, R0, RZ, 0xfc, !PT ;  /* 0x0000000003007212 */ /* 0x000fe200078efcff */
[----:B------:R-:W-:Y:S06]  /*0760*/  BRA `(.L_x_11) ;  /* 0x0000000000107947 */ /* 0x000fec0003800000 */
.L_x_10:
[----:B------:R-:W-:-:S04]  /*0770*/  LOP3.LUT R0, R0, 0x80000000, RZ, 0xc0, !PT ;  /* 0x8000000000007812 */ /* 0x000fc800078ec0ff */
[----:B------:R-:W-:Y:S01]  /*0780*/  LOP3.LUT R0, R0, 0x7f800000, RZ, 0xfc, !PT ;  /* 0x7f80000000007812 */ /* 0x000fe200078efcff */
[----:B------:R-:W-:Y:S06]  /*0790*/  BRA `(.L_x_11) ;  /* 0x0000000000047947 */ /* 0x000fec0003800000 */
.L_x_9:
[----:B------:R-:W-:-:S07]  /*07a0*/  IMAD R0, R6, 0x800000, R0 ;  /* 0x0080000006007824 */ /* 0x000fce00078e0200 */
.L_x_11:
[----:B------:R-:W-:Y:S05]  /*07b0*/  BSYNC.RECONVERGENT B2 ;  /* 0x0000000000027941 */ /* 0x000fea0003800200 */
.L_x_8:
[----:B------:R-:W-:Y:S05]  /*07c0*/  BRA `(.L_x_12) ;  /* 0x0000000000207947 */ /* 0x000fea0003800000 */
.L_x_7:
[----:B------:R-:W-:-:S04]  /*07d0*/  LOP3.LUT R0, R8, 0x80000000, R7, 0x48, !PT ;  /* 0x8000000008007812 */ /* 0x000fc800078e4807 */
[----:B------:R-:W-:Y:S01]  /*07e0*/  LOP3.LUT R0, R0, 0x7f800000, RZ, 0xfc, !PT ;  /* 0x7f80000000007812 */ /* 0x000fe200078efcff */
[----:B------:R-:W-:Y:S06]  /*07f0*/  BRA `(.L_x_12) ;  /* 0x0000000000147947 */ /* 0x000fec0003800000 */
.L_x_6:
[----:B------:R-:W-:Y:S01]  /*0800*/  LOP3.LUT R0, R8, 0x80000000, R7, 0x48, !PT ;  /* 0x8000000008007812 */ /* 0x000fe200078e4807 */
[----:B------:R-:W-:Y:S06]  /*0810*/  BRA `(.L_x_12) ;  /* 0x00000000000c7947 */ /* 0x000fec0003800000 */
.L_x_5:
[----:B------:R-:W0:Y:S01]  /*0820*/  MUFU.RSQ R0, -QNAN ;  /* 0xffc0000000007908 */ /* 0x000e220000001400 */
[----:B------:R-:W-:Y:S05]  /*0830*/  BRA `(.L_x_12) ;  /* 0x0000000000047947 */ /* 0x000fea0003800000 */
.L_x_4:
[----:B------:R-:W-:-:S07]  /*0840*/  FADD.FTZ R0, R0, R3 ;  /* 0x0000000300007221 */ /* 0x000fce0000010000 */
.L_x_12:
[----:B------:R-:W-:Y:S05]  /*0850*/  BSYNC.RECONVERGENT B1 ;  /* 0x0000000000017941 */ /* 0x000fea0003800200 */
.L_x_2:
[----:B------:R-:W-:-:S04]  /*0860*/  IMAD.MOV.U32 R5, RZ, RZ, 0x0 ;  /* 0x00000000ff057424 */ /* 0x000fc800078e00ff */
[----:B0-----:R-:W-:Y:S05]  /*0870*/  RET.REL.NODEC R4 `(_Z15apply_normalizePfS_fi) ;  /* 0xfffffff404e07950 */ /* 0x001fea0003c3ffff */
.L_x_13:
[----:B------:R-:W-:-:S00]  /*0880*/  BRA `(.L_x_13) ;  /* 0xfffffffc00fc7947 */ /* 0x000fc0000383ffff */
[----:B------:R-:W-:-:S00]  /*0890*/  NOP ;  /* 0x0000000000007918 */ /* 0x000fc00000000000 */
        /* <DEDUP_REMOVED lines=14> */
.L_x_20:


//--------------------- .text._Z12reduce_finalPfS_i --------------------------
	.section	.text._Z12reduce_finalPfS_i,"ax",@progbits
	.align	128
        .global         _Z12reduce_finalPfS_i
        .type           _Z12reduce_finalPfS_i,@function
        .size           _Z12reduce_finalPfS_i,(.L_x_22 - _Z12reduce_finalPfS_i)
        .other          _Z12reduce_finalPfS_i,@"STO_CUDA_ENTRY STV_DEFAULT"
_Z12reduce_finalPfS_i:
.text._Z12reduce_finalPfS_i:
[----:B------:R-:W-:Y:S01]  /*0000*/  LDC R1, c[0x0][0x37c] ;  /* 0x0000df00ff017b82 */ /* 0x000fe20000000800 */
[----:B------:R-:W0:Y:S01]  /*0010*/  S2R R0, SR_TID.X ;  /* 0x0000000000007919 */ /* 0x000e220000002100 */
[----:B------:R-:W0:Y:S01]  /*0020*/  LDCU UR4, c[0x0][0x390] ;  /* 0x00007200ff0477ac */ /* 0x000e220008000800 */
[----:B------:R-:W-:Y:S01]  /*0030*/  HFMA2 R4, -RZ, RZ, 0, 0 ;  /* 0x00000000ff047431 */ /* 0x000fe200000001ff */
[----:B------:R-:W1:Y:S01]  /*0040*/  LDCU.64 UR6, c[0x0][0x358] ;  /* 0x00006b00ff0677ac */ /* 0x000e620008000a00 */
[----:B0-----:R-:W-:-:S13]  /*0050*/  ISETP.GE.AND P0, PT, R0, UR4, PT ;  /* 0x0000000400007c0c */ /* 0x001fda000bf06270 */
[----:B------:R-:W0:Y:S02]  /*0060*/  @!P0 LDC.64 R2, c[0x0][0x380] ;  /* 0x0000e000ff028b82 */ /* 0x000e240000000a00 */
[----:B0-----:R-:W-:-:S05]  /*0070*/  @!P0 IMAD.WIDE.U32 R2, R0, 0x4, R2 ;  /* 0x0000000400028825 */ /* 0x001fca00078e0002 */
[----:B-1----:R-:W2:Y:S01]  /*0080*/  @!P0 LDG.E R4, desc[UR6][R2.64] ;  /* 0x0000000602048981 */ /* 0x002ea2000c1e1900 */
[----:B------:R-:W0:Y:S01]  /*0090*/  S2UR UR5, SR_CgaCtaId ;  /* 0x00000000000579c3 */ /* 0x000e220000008800 */
[----:B------:R-:W-:Y:S01]  /*00a0*/  UMOV UR4, 0x400 ;  /* 0x0000040000047882 */ /* 0x000fe20000000000 */
[----:B------:R-:W1:Y:S01]  /*00b0*/  LDCU UR8, c[0x0][0x360] ;  /* 0x00006c00ff0877ac */ /* 0x000e620008000800 */
[----:B------:R-:W-:Y:S01]  /*00c0*/  ISETP.GT.U32.AND P0, PT, R0, 0x1f, PT ;  /* 0x0000001f0000780c */ /* 0x000fe20003f04070 */
[----:B-1----:R-:W-:Y:S02]  /*00d0*/  UISETP.GE.U32.AND UP0, UPT, UR8, 0x42, UPT ;  /* 0x000000420800788c */ /* 0x002fe4000bf06070 */
[----:B0-----:R-:W-:-:S06]  /*00e0*/  ULEA UR4, UR5, UR4, 0x18 ;  /* 0x0000000405047291 */ /* 0x001fcc000f8ec0ff */
[----:B------:R-:W-:-:S05]  /*00f0*/  LEA R5, R0, UR4, 0x2 ;  /* 0x0000000400057c11 */ /* 0x000fca000f8e10ff */
[----:B--2---:R0:W-:Y:S01]  /*0100*/  STS [R5], R4 ;  /* 0x0000000405007388 */ /* 0x0041e20000000800 */
[----:B------:R-:W-:Y:S06]  /*0110*/  BAR.SYNC.DEFER_BLOCKING 0x0 ;  /* 0x0000000000007b1d */ /* 0x000fec0000010000 */
[----:B------:R-:W-:Y:S05]  /*0120*/  BRA.U !UP0, `(.L_x_14) ;  /* 0x0000000108307547 */ /* 0x000fea000b800000 */
[----:B------:R-:W-:-:S07]  /*0130*/  MOV R2, UR8 ;  /* 0x0000000800027c02 */ /* 0x000fce0008000f00 */
.L_x_15:
[----:B------:R-:W-:-:S04]  /*0140*/  SHF.R.U32.HI R6, RZ, 0x1, R2 ;  /* 0x00000001ff067819 */ /* 0x000fc80000011602 */
[----:B------:R-:W-:-:S13]  /*0150*/  ISETP.GE.U32.AND P1, PT, R0, R6, PT ;  /* 0x000000060000720c */ /* 0x000fda0003f26070 */
[----:B------:R-:W-:Y:S01]  /*0160*/  @!P1 LEA R3, R6, R5, 0x2 ;  /* 0x0000000506039211 */ /* 0x000fe200078e10ff */
[----:B0-----:R-:W-:Y:S05]  /*0170*/  @!P1 LDS R4, [R5] ;  /* 0x0000000005049984 */ /* 0x001fea0000000800 */
[----:B------:R-:W0:Y:S02]  /*0180*/  @!P1 LDS R3, [R3] ;  /* 0x0000000003039984 */ /* 0x000e240000000800 */
[----:B0-----:R-:W-:-:S05]  /*0190*/  @!P1 FADD R4, R3, R4 ;  /* 0x0000000403049221 */ /* 0x001fca0000000000 */
[----:B------:R1:W-:Y:S01]  /*01a0*/  @!P1 STS [R5], R4 ;  /* 0x0000000405009388 */ /* 0x0003e20000000800 */
[----:B------:R-:W-:Y:S01]  /*01b0*/  BAR.SYNC.DEFER_BLOCKING 0x0 ;  /* 0x0000000000007b1d */ /* 0x000fe20000010000 */
[----:B------:R-:W-:Y:S02]  /*01c0*/  ISETP.GT.U32.AND P1, PT, R2, 0x83, PT ;  /* 0x000000830200780c */ /* 0x000fe40003f24070 */
[----:B------:R-:W-:-:S11]  /*01d0*/  MOV R2, R6 ;  /* 0x0000000600027202 */ /* 0x000fd60000000f00 */
[----:B-1----:R-:W-:Y:S05]  /*01e0*/  @P1 BRA `(.L_x_15) ;  /* 0xfffffffc00d41947 */ /* 0x002fea000383ffff */
.L_x_14:
[----:B------:R-:W-:Y:S05]  /*01f0*/  @P0 EXIT ;  /* 0x000000000000094d */ /* 0x000fea0003800000 */
[----:B------:R-:W-:Y:S01]  /*0200*/  LDS R2, [R5+0x80] ;  /* 0x0000800005027984 */ /* 0x000fe20000000800 */
[----:B------:R-:W-:-:S03]  /*0210*/  ISETP.NE.AND P0, PT, R0, RZ, PT ;  /* 0x000000ff0000720c */ /* 0x000fc60003f05270 */
[----:B------:R-:W1:Y:S02]  /*0220*/  LDS R3, [R5] ;  /* 0x0000000005037984 */ /* 0x000e640000000800 */
[----:B-1----:R-:W-:-:S05]  /*0230*/  FADD R2, R2, R3 ;  /* 0x0000000302027221 */ /* 0x002fca0000000000 */
[----:B------:R-:W-:Y:S04]  /*0240*/  STS [R5], R2 ;  /* 0x0000000205007388 */ /* 0x000fe80000000800 */
[----:B------:R-:W-:Y:S04]  /*0250*/  LDS R3, [R5+0x40] ;  /* 0x0000400005037984 */ /* 0x000fe80000000800 */
[----:B0-----:R-:W0:Y:S02]  /*0260*/  LDS R4, [R5] ;  /* 0x0000000005047984 */ /* 0x001e240000000800 */
[----:B0-----:R-:W-:-:S05]  /*0270*/  FADD R4, R3, R4 ;  /* 0x0000000403047221 */ /* 0x001fca0000000000 */
[----:B------:R-:W-:Y:S04]  /*0280*/  STS [R5], R4 ;  /* 0x0000000405007388 */ /* 0x000fe80000000800 */
[----:B------:R-:W-:Y:S04]  /*0290*/  LDS R3, [R5+0x20] ;  /* 0x0000200005037984 */ /* 0x000fe80000000800 */
[----:B------:R-:W0:Y:S02]  /*02a0*/  LDS R6, [R5] ;  /* 0x0000000005067984 */ /* 0x000e240000000800 */
        /* <DEDUP_REMOVED lines=13> */
[----:B------:R0:W-:Y:S01]  /*0380*/  STS [R5], R4 ;  /* 0x0000000405007388 */ /* 0x0001e20000000800 */
[----:B------:R-:W-:Y:S05]  /*0390*/  @P0 EXIT ;  /* 0x000000000000094d */ /* 0x000fea0003800000 */
[----:B------:R-:W1:Y:S01]  /*03a0*/  S2UR UR5, SR_CgaCtaId ;  /* 0x00000000000579c3 */ /* 0x000e620000008800 */
[----:B------:R-:W-:-:S07]  /*03b0*/  UMOV UR4, 0x400 ;  /* 0x0000040000047882 */ /* 0x000fce0000000000 */
[----:B------:R-:W2:Y:S01]  /*03c0*/  LDC.64 R2, c[0x0][0x388] ;  /* 0x0000e200ff027b82 */ /* 0x000ea20000000a00 */
[----:B-1----:R-:W-:-:S09]  /*03d0*/  ULEA UR4, UR5, UR4, 0x18 ;  /* 0x0000000405047291 */ /* 0x002fd2000f8ec0ff */
[----:B0-----:R-:W2:Y:S04]  /*03e0*/  LDS R5, [UR4] ;  /* 0x00000004ff057984 */ /* 0x001ea80008000800 */
[----:B--2---:R-:W-:Y:S01]  /*03f0*/  STG.E desc[UR6][R2.64], R5 ;  /* 0x0000000502007986 */ /* 0x004fe2000c101906 */
[----:B------:R-:W-:Y:S05]  /*0400*/  EXIT ;  /* 0x000000000000794d */ /* 0x000fea0003800000 */
.L_x_16:
        /* <DEDUP_REMOVED lines=15> */
.L_x_22:


//--------------------- .text._Z21reduce_sum_of_squaresPfS_i --------------------------
	.section	.text._Z21reduce_sum_of_squaresPfS_i,"ax",@progbits
	.align	128
        .global         _Z21reduce_sum_of_squaresPfS_i
        .type           _Z21reduce_sum_of_squaresPfS_i,@function
        .size           _Z21reduce_sum_of_squaresPfS_i,(.L_x_23 - _Z21reduce_sum_of_squaresPfS_i)
        .other          _Z21reduce_sum_of_squaresPfS_i,@"STO_CUDA_ENTRY STV_DEFAULT"
_Z21reduce_sum_of_squaresPfS_i:
.text._Z21reduce_sum_of_squaresPfS_i:
[----:B------:R-:W-:Y:S01]  /*0000*/  LDC R1, c[0x0][0x37c] ;  /* 0x0000df00ff017b82 */ /* 0x000fe20000000800 */
[----:B------:R-:W0:Y:S01]  /*0010*/  S2R R3, SR_TID.X ;  /* 0x0000000000037919 */ /* 0x000e220000002100 */
[----:B------:R-:W0:Y:S01]  /*0020*/  LDCU UR8, c[0x0][0x360] ;  /* 0x00006c00ff0877ac */ /* 0x000e220008000800 */
[----:B------:R-:W0:Y:S01]  /*0030*/  S2R R0, SR_CTAID.X ;  /* 0x0000000000007919 */ /* 0x000e220000002500 */
[----:B------:R-:W1:Y:S01]  /*0040*/  LDCU UR4, c[0x0][0x390] ;  /* 0x00007200ff0477ac */ /* 0x000e620008000800 */
[----:B------:R-:W2:Y:S01]  /*0050*/  LDCU.64 UR6, c[0x0][0x358] ;  /* 0x00006b00ff0677ac */ /* 0x000ea20008000a00 */
[----:B0-----:R-:W-:-:S05]  /*0060*/  IMAD R7, R0, UR8, R3 ;  /* 0x0000000800077c24 */ /* 0x001fca000f8e0203 */
[----:B-1----:R-:W-:-:S13]  /*0070*/  ISETP.GE.AND P1, PT, R7, UR4, PT ;  /* 0x0000000407007c0c */ /* 0x002fda000bf26270 */
[----:B------:R-:W0:Y:S02]  /*0080*/  @!P1 LDC.64 R4, c[0x0][0x380] ;  /* 0x0000e000ff049b82 */ /* 0x000e240000000a00 */
[----:B0-----:R-:W-:-:S06]  /*0090*/  @!P1 IMAD.WIDE R4, R7, 0x4, R4 ;  /* 0x0000000407049825 */ /* 0x001fcc00078e0204 */
[----:B--2---:R-:W2:Y:S01]  /*00a0*/  @!P1 LDG.E R4, desc[UR6][R4.64] ;  /* 0x0000000604049981 */ /* 0x004ea2000c1e1900 */
[----:B------:R-:W0:Y:S01]  /*00b0*/  S2UR UR5, SR_CgaCtaId ;  /* 0x00000000000579c3 */ /* 0x000e220000008800 */
[----:B------:R-:W-:Y:S01]  /*00c0*/  MOV R2, UR8 ;  /* 0x0000000800027c02 */ /* 0x000fe20008000f00 */
[----:B------:R-:W-:Y:S01]  /*00d0*/  UMOV UR4, 0x400 ;  /* 0x0000040000047882 */ /* 0x000fe20000000000 */
[----:B------:R-:W-:Y:S02]  /*00e0*/  HFMA2 R6, -RZ, RZ, 0, 0 ;  /* 0x00000000ff067431 */ /* 0x000fe400000001ff */
[----:B------:R-:W-:Y:S01]  /*00f0*/  ISETP.GE.U32.AND P0, PT, R2, 0x42, PT ;  /* 0x000000420200780c */ /* 0x000fe20003f06070 */
[----:B0-----:R-:W-:-:S06]  /*0100*/  ULEA UR4, UR5, UR4, 0x18 ;  /* 0x0000000405047291 */ /* 0x001fcc000f8ec0ff */
[C---:B------:R-:W-:Y:S01]  /*0110*/  LEA R7, R3.reuse, UR4, 0x2 ;  /* 0x0000000403077c11 */ /* 0x040fe2000f8e10ff */
[----:B--2---:R-:W-:Y:S01]  /*0120*/  @!P1 FMUL R6, R4, R4 ;  /* 0x0000000404069220 */ /* 0x004fe20000400000 */
[----:B------:R-:W-:-:S04]  /*0130*/  ISETP.GT.U32.AND P1, PT, R3, 0x1f, PT ;  /* 0x0000001f0300780c */ /* 0x000fc80003f24070 */
[----:B------:R0:W-:Y:S01]  /*0140*/  STS [R7], R6 ;  /* 0x0000000607007388 */ /* 0x0001e20000000800 */
[----:B------:R-:W-:Y:S06]  /*0150*/  BAR.SYNC.DEFER_BLOCKING 0x0 ;  /* 0x0000000000007b1d */ /* 0x000fec0000010000 */
[----:B------:R-:W-:Y:S05]  /*0160*/  @!P0 BRA `(.L_x_17) ;  /* 0x00000000002c8947 */ /* 0x000fea0003800000 */
.L_x_18:
[----:B------:R-:W-:-:S04]  /*0170*/  SHF.R.U32.HI R8, RZ, 0x1, R2 ;  /* 0x00000001ff087819 */ /* 0x000fc80000011602 */
[----:B------:R-:W-:-:S13]  /*0180*/  ISETP.GE.U32.AND P0, PT, R3, R8, PT ;  /* 0x000000080300720c */ /* 0x000fda0003f06070 */
[----:B------:R-:W-:Y:S01]  /*0190*/  @!P0 LEA R4, R8, R7, 0x2 ;  /* 0x0000000708048211 */ /* 0x000fe200078e10ff */
[----:B------:R-:W-:Y:S05]  /*01a0*/  @!P0 LDS R5, [R7] ;  /* 0x0000000007058984 */ /* 0x000fea0000000800 */
[----:B------:R-:W0:Y:S02]  /*01b0*/  @!P0 LDS R4, [R4] ;  /* 0x0000000004048984 */ /* 0x000e240000000800 */
[----:B0-----:R-:W-:-:S05]  /*01c0*/  @!P0 FADD R6, R4, R5 ;  /* 0x0000000504068221 */ /* 0x001fca0000000000 */
[----:B------:R1:W-:Y:S01]  /*01d0*/  @!P0 STS [R7], R6 ;  /* 0x0000000607008388 */ /* 0x0003e20000000800 */
[----:B------:R-:W-:Y:S01]  /*01e0*/  BAR.SYNC.DEFER_BLOCKING 0x0 ;  /* 0x0000000000007b1d */ /* 0x000fe20000010000 */
[----:B------:R-:W-:Y:S02]  /*01f0*/  ISETP.GT.U32.AND P0, PT, R2, 0x83, PT ;  /* 0x000000830200780c */ /* 0x000fe40003f04070 */
[----:B------:R-:W-:-:S11]  /*0200*/  MOV R2, R8 ;  /* 0x0000000800027202 */ /* 0x000fd60000000f00 */
[----:B-1----:R-:W-:Y:S05]  /*0210*/  @P0 BRA `(.L_x_18) ;  /* 0xfffffffc00d40947 */ /* 0x002fea000383ffff */
.L_x_17:
[----:B------:R-:W-:Y:S05]  /*0220*/  @P1 EXIT ;  /* 0x000000000000194d */ /* 0x000fea0003800000 */
[----:B------:R-:W-:Y:S01]  /*0230*/  LDS R2, [R7+0x80] ;  /* 0x0000800007027984 */ /* 0x000fe20000000800 */
[----:B------:R-:W-:-:S03]  /*0240*/  ISETP.NE.AND P0, PT, R3, RZ, PT ;  /* 0x000000ff0300720c */ /* 0x000fc60003f05270 */
[----:B------:R-:W1:Y:S02]  /*0250*/  LDS R5, [R7] ;  /* 0x0000000007057984 */ /* 0x000e640000000800 */
[----:B-1----:R-:W-:-:S05]  /*0260*/  FADD R2, R2, R5 ;  /* 0x0000000502027221 */ /* 0x002fca0000000000 */
[----:B------:R-:W-:Y:S04]  /*0270*/  STS [R7], R2 ;  /* 0x0000000207007388 */ /* 0x000fe80000000800 */
[----:B------:R-:W-:Y:S04]  /*0280*/  LDS R4, [R7+0x40] ;  /* 0x0000400007047984 */ /* 0x000fe80000000800 */
        /* <DEDUP_REMOVED lines=23> */
[----:B-1----:R-:W-:Y:S01]  /*0400*/  ULEA UR4, UR5, UR4, 0x18 ;  /* 0x0000000405047291 */ /* 0x002fe2000f8ec0ff */
[----:B--2---:R-:W-:-:S08]  /*0410*/  IMAD.WIDE.U32 R2, R0, 0x4, R2 ;  /* 0x0000000400027825 */ /* 0x004fd000078e0002 */
[----:B------:R-:W1:Y:S04]  /*0420*/  LDS R5, [UR4] ;  /* 0x00000004ff057984 */ /* 0x000e680008000800 */
[----:B-1----:R-:W-:Y:S01]  /*0430*/  STG.E desc[UR6][R2.64], R5 ;  /* 0x0000000502007986 */ /* 0x002fe2000c101906 */
[----:B------:R-:W-:Y:S05]  /*0440*/  EXIT ;  /* 0x000000000000794d */ /* 0x000fea0003800000 */
.L_x_19:
        /* <DEDUP_REMOVED lines=11> */
.L_x_23:


//--------------------- .nv.shared._Z15apply_normalizePfS_fi --------------------------
	.section	.nv.shared._Z15apply_normalizePfS_fi,"aw",@nobits
	.sectionflags	@""
	.align	16
	.zero		1024


//--------------------- .nv.shared.reserved.0     --------------------------
	.section	.nv.shared.reserved.0,"aw",@nobits
	.weak		__nv_reservedSMEM_offset_0_alias
	.size		__nv_reservedSMEM_offset_0_alias, 0, 64
	.other		__nv_reservedSMEM_offset_0_alias,@"STO_CUDA_RESERVED_SHARED STV_DEFAULT"
__nv_reservedSMEM_offset_0_alias:
	.zero		0
	.zero		64


//--------------------- .nv.shared._Z12reduce_finalPfS_i --------------------------
	.section	.nv.shared._Z12reduce_finalPfS_i,"aw",@nobits
	.sectionflags	@""
	.align	16
	.zero		1024


//--------------------- .nv.shared._Z21reduce_sum_of_squaresPfS_i --------------------------
	.section	.nv.shared._Z21reduce_sum_of_squaresPfS_i,"aw",@nobits
	.sectionflags	@""
	.align	16
	.zero		1024


//--------------------- .nv.constant0._Z15apply_normalizePfS_fi --------------------------
	.section	.nv.constant0._Z15apply_normalizePfS_fi,"a",@progbits
	.sectionflags	@""
	.align	4
.nv.constant0._Z15apply_normalizePfS_fi:
	.zero		920


//--------------------- .nv.constant0._Z12reduce_finalPfS_i --------------------------
	.section	.nv.constant0._Z12reduce_finalPfS_i,"a",@progbits
	.sectionflags	@""
	.align	4
.nv.constant0._Z12reduce_finalPfS_i:
	.zero		916


//--------------------- .nv.constant0._Z21reduce_sum_of_squaresPfS_i --------------------------
	.section	.nv.constant0._Z21reduce_sum_of_squaresPfS_i,"a",@progbits
	.sectionflags	@""
	.align	4
.nv.constant0._Z21reduce_sum_of_squaresPfS_i:
	.zero		916


//--------------------- SYMBOLS --------------------------

	.type		.nv.reservedSmem.offset0,@object
	.size		.nv.reservedSmem.offset0,0x4
	.type		.nv.reservedSmem.cap,@object
	.size		.nv.reservedSmem.cap,0x4
